	.headerflags	@"EF_CUDA_TEXMODE_UNIFIED EF_CUDA_64BIT_ADDRESS EF_CUDA_ACCELERATORS EF_CUDA_SM90 EF_CUDA_VIRTUAL_SM(EF_CUDA_SM90)"
	.elftype	@"ET_EXEC"


//--------------------- .nv.info                  --------------------------
	.section	.nv.info,"",@"SHT_CUDA_INFO"
	.align	4


	//----- nvinfo : EIATTR_REGCOUNT
	.align		4
        /*0000*/ 	.byte	0x04, 0x2f
        /*0002*/ 	.short	(.L_3 - .L_2)
	.align		4
.L_2:
        /*0004*/ 	.word	index@(triton_poi_fused__native_batch_norm_legit_no_training_cat_relu_46)
        /*0008*/ 	.word	0x0000001a


	//----- nvinfo : EIATTR_MIN_STACK_SIZE
	.align		4
.L_3:
        /*000c*/ 	.byte	0x04, 0x12
        /*000e*/ 	.short	(.L_5 - .L_4)
	.align		4
.L_4:
        /*0010*/ 	.word	index@(triton_poi_fused__native_batch_norm_legit_no_training_cat_relu_46)
        /*0014*/ 	.word	0x00000000


	//----- nvinfo : EIATTR_FRAME_SIZE
	.align		4
.L_5:
        /*0018*/ 	.byte	0x04, 0x11
        /*001a*/ 	.short	(.L_7 - .L_6)
	.align		4
.L_6:
        /*001c*/ 	.word	index@(triton_poi_fused__native_batch_norm_legit_no_training_cat_relu_46)
        /*0020*/ 	.word	0x00000000


	//----- nvinfo : EIATTR_MIN_STACK_SIZE
	.align		4
.L_7:
        /*0024*/ 	.byte	0x04, 0x12
        /*0026*/ 	.short	(.L_9 - .L_8)
	.align		4
.L_8:
        /*0028*/ 	.word	index@(triton_poi_fused__native_batch_norm_legit_no_training_cat_relu_46)
        /*002c*/ 	.word	0x00000000
.L_9:


//--------------------- .nv.info.triton_poi_fused__native_batch_norm_legit_no_training_cat_relu_46 --------------------------
	.section	.nv.info.triton_poi_fused__native_batch_norm_legit_no_training_cat_relu_46,"",@"SHT_CUDA_INFO"
	.sectionflags	@""
	.align	4


	//----- nvinfo : EIATTR_CUDA_API_VERSION
	.align		4
        /*0000*/ 	.byte	0x04, 0x37
        /*0002*/ 	.short	(.L_11 - .L_10)
.L_10:
        /*0004*/ 	.word	0x0000007c


	//----- nvinfo : EIATTR_KPARAM_INFO
	.align		4
.L_11:
        /*0008*/ 	.byte	0x04, 0x17
        /*000a*/ 	.short	(.L_13 - .L_12)
.L_12:
        /*000c*/ 	.word	0x00000000
        /*0010*/ 	.short	0x0008
        /*0012*/ 	.short	0x0040
        /*0014*/ 	.byte	0x00, 0xf0, 0x11, 0x00


	//----- nvinfo : EIATTR_KPARAM_INFO
	.align		4
.L_13:
        /*0018*/ 	.byte	0x04, 0x17
        /*001a*/ 	.short	(.L_15 - .L_14)
.L_14:
        /*001c*/ 	.word	0x00000000
        /*0020*/ 	.short	0x0007
        /*0022*/ 	.short	0x0038
        /*0024*/ 	.byte	0x00, 0xf4, 0x21, 0x00


	//----- nvinfo : EIATTR_KPARAM_INFO
	.align		4
.L_15:
        /*0028*/ 	.byte	0x04, 0x17
        /*002a*/ 	.short	(.L_17 - .L_16)
.L_16:
        /*002c*/ 	.word	0x00000000
        /*0030*/ 	.short	0x0006
        /*0032*/ 	.short	0x0030
        /*0034*/ 	.byte	0x00, 0xf4, 0x21, 0x00


	//----- nvinfo : EIATTR_KPARAM_INFO
	.align		4
.L_17:
        /*0038*/ 	.byte	0x04, 0x17
        /*003a*/ 	.short	(.L_19 - .L_18)
.L_18:
        /*003c*/ 	.word	0x00000000
        /*0040*/ 	.short	0x0005
        /*0042*/ 	.short	0x0028
        /*0044*/ 	.byte	0x00, 0xf4, 0x21, 0x00


	//----- nvinfo : EIATTR_KPARAM_INFO
	.align		4
.L_19:
        /*0048*/ 	.byte	0x04, 0x17
        /*004a*/ 	.short	(.L_21 - .L_20)
.L_20:
        /*004c*/ 	.word	0x00000000
        /*0050*/ 	.short	0x0004
        /*0052*/ 	.short	0x0020
        /*0054*/ 	.byte	0x00, 0xf4, 0x21, 0x00


	//----- nvinfo : EIATTR_KPARAM_INFO
	.align		4
.L_21:
        /*0058*/ 	.byte	0x04, 0x17
        /*005a*/ 	.short	(.L_23 - .L_22)
.L_22:
        /*005c*/ 	.word	0x00000000
        /*0060*/ 	.short	0x0003
        /*0062*/ 	.short	0x0018
        /*0064*/ 	.byte	0x00, 0xf4, 0x21, 0x00


	//----- nvinfo : EIATTR_KPARAM_INFO
	.align		4
.L_23:
        /*0068*/ 	.byte	0x04, 0x17
        /*006a*/ 	.short	(.L_25 - .L_24)
.L_24:
        /*006c*/ 	.word	0x00000000
        /*0070*/ 	.short	0x0002
        /*0072*/ 	.short	0x0010
        /*0074*/ 	.byte	0x00, 0xf4, 0x21, 0x00


	//----- nvinfo : EIATTR_KPARAM_INFO
	.align		4
.L_25:
        /*0078*/ 	.byte	0x04, 0x17
        /*007a*/ 	.short	(.L_27 - .L_26)
.L_26:
        /*007c*/ 	.word	0x00000000
        /*0080*/ 	.short	0x0001
        /*0082*/ 	.short	0x0008
        /*0084*/ 	.byte	0x00, 0xf4, 0x21, 0x00


	//----- nvinfo : EIATTR_KPARAM_INFO
	.align		4
.L_27:
        /*0088*/ 	.byte	0x04, 0x17
        /*008a*/ 	.short	(.L_29 - .L_28)
.L_28:
        /*008c*/ 	.word	0x00000000
        /*0090*/ 	.short	0x0000
        /*0092*/ 	.short	0x0000
        /*0094*/ 	.byte	0x00, 0xf4, 0x21, 0x00


	//----- nvinfo : EIATTR_SPARSE_MMA_MASK
	.align		4
.L_29:
        /*0098*/ 	.byte	0x03, 0x50
        /*009a*/ 	.short	0x0000


	//----- nvinfo : EIATTR_MAXREG_COUNT
	.align		4
        /*009c*/ 	.byte	0x03, 0x1b
        /*009e*/ 	.short	0x00ff


	//----- nvinfo : EIATTR_EXIT_INSTR_OFFSETS
	.align		4
        /*00a0*/ 	.byte	0x04, 0x1c
        /*00a2*/ 	.short	(.L_31 - .L_30)


	//   ....[0]....
.L_30:
        /*00a4*/ 	.word	0x00000690


	//   ....[1]....
        /*00a8*/ 	.word	0x000006b0


	//----- nvinfo : EIATTR_REQNTID
	.align		4
.L_31:
        /*00ac*/ 	.byte	0x04, 0x10
        /*00ae*/ 	.short	(.L_33 - .L_32)
.L_32:
        /*00b0*/ 	.word	0x00000080
        /*00b4*/ 	.word	0x00000001
        /*00b8*/ 	.word	0x00000001


	//----- nvinfo : EIATTR_CBANK_PARAM_SIZE
	.align		4
.L_33:
        /*00bc*/ 	.byte	0x03, 0x19
        /*00be*/ 	.short	0x0044


	//----- nvinfo : EIATTR_PARAM_CBANK
	.align		4
        /*00c0*/ 	.byte	0x04, 0x0a
        /*00c2*/ 	.short	(.L_35 - .L_34)
	.align		4
.L_34:
        /*00c4*/ 	.word	index@(.nv.constant0.triton_poi_fused__native_batch_norm_legit_no_training_cat_relu_46)
        /*00c8*/ 	.short	0x0210
        /*00ca*/ 	.short	0x0044


	//----- nvinfo : EIATTR_SW_WAR
	.align		4
.L_35:
        /*00cc*/ 	.byte	0x04, 0x36
        /*00ce*/ 	.short	(.L_37 - .L_36)
.L_36:
        /*00d0*/ 	.word	0x00000008
.L_37:


//--------------------- .nv.callgraph             --------------------------
	.section	.nv.callgraph,"",@"SHT_CUDA_CALLGRAPH"
	.align	4
	.sectionentsize	8
	.align		4
        /*0000*/ 	.word	0x00000000
	.align		4
        /*0004*/ 	.word	0xffffffff
	.align		4
        /*0008*/ 	.word	0x00000000
	.align		4
        /*000c*/ 	.word	0xfffffffe
	.align		4
        /*0010*/ 	.word	0x00000000
	.align		4
        /*0014*/ 	.word	0xfffffffd
	.align		4
        /*0018*/ 	.word	0x00000000
	.align		4
        /*001c*/ 	.word	0xfffffffc


//--------------------- .nv.constant4             --------------------------
	.section	.nv.constant4,"a",@progbits
	.align	8
	.align		8
.nv.constant4:
        /*0000*/ 	.dword	_$_str
	.align		8
        /*0008*/ 	.dword	_$_str_$_2


//--------------------- .text.triton_poi_fused__native_batch_norm_legit_no_training_cat_relu_46 --------------------------
	.section	.text.triton_poi_fused__native_batch_norm_legit_no_training_cat_relu_46,"ax",@progbits
	.align	128
        .global         triton_poi_fused__native_batch_norm_legit_no_training_cat_relu_46
        .type           triton_poi_fused__native_batch_norm_legit_no_training_cat_relu_46,@function
        .size           triton_poi_fused__native_batch_norm_legit_no_training_cat_relu_46,(.L_x_1 - triton_poi_fused__native_batch_norm_legit_no_training_cat_relu_46)
        .other          triton_poi_fused__native_batch_norm_legit_no_training_cat_relu_46,@"STO_CUDA_ENTRY STV_DEFAULT"
triton_poi_fused__native_batch_norm_legit_no_training_cat_relu_46:
.text.triton_poi_fused__native_batch_norm_legit_no_training_cat_relu_46:
[----:B------:R-:W0:Y:S01]  /*0000*/  LDC R1, c[0x0][0x28] ;  /* 0x00000a00ff017b82 */ /* 0x000e220000000800 */
[----:B------:R-:W1:Y:S07]  /*0010*/  S2R R0, SR_TID.X ;  /* 0x0000000000007919 */ /* 0x000e6e0000002100 */
[----:B------:R-:W2:Y:S01]  /*0020*/  LDC.64 R6, c[0x0][0x228] ;  /* 0x00008a00ff067b82 */ /* 0x000ea20000000a00 */
[----:B------:R-:W-:Y:S01]  /*0030*/  IMAD.MOV.U32 R4, RZ, RZ, RZ ;  /* 0x000000ffff047224 */ /* 0x000fe200078e00ff */
[----:B------:R-:W-:Y:S01]  /*0040*/  ULDC.64 UR4, c[0x0][0x208] ;  /* 0x0000820000047ab9 */ /* 0x000fe20000000a00 */
[----:B------:R-:W3:Y:S01]  /*0050*/  S2R R3, SR_CTAID.X ;  /* 0x0000000000037919 */ /* 0x000ee20000002500 */
[----:B------:R-:W-:Y:S01]  /*0060*/  IMAD.MOV.U32 R8, RZ, RZ, RZ ;  /* 0x000000ffff087224 */ /* 0x000fe200078e00ff */
[----:B------:R-:W-:-:S03]  /*0070*/  ULDC.64 UR6, c[0x0][0x218] ;  /* 0x0000860000067ab9 */ /* 0x000fc60000000a00 */
[----:B------:R-:W4:Y:S01]  /*0080*/  LDC.64 R16, c[0x0][0x220] ;  /* 0x00008800ff107b82 */ /* 0x000f220000000a00 */
[----:B-1----:R-:W-:-:S05]  /*0090*/  IMAD.SHL.U32 R0, R0, 0x2, RZ ;  /* 0x0000000200007824 */ /* 0x002fca00078e00ff */
[----:B------:R-:W-:-:S05]  /*00a0*/  LOP3.LUT R0, R0, 0xfe, RZ, 0xc0, !PT ;  /* 0x000000fe00007812 */ /* 0x000fca00078ec0ff */
[----:B---3--:R-:W-:-:S05]  /*00b0*/  IMAD R3, R3, 0x100, R0 ;  /* 0x0000010003037824 */ /* 0x008fca00078e0200 */
[----:B------:R-:W-:Y:S02]  /*00c0*/  SHF.R.S32.HI R2, RZ, 0x1f, R3 ;  /* 0x0000001fff027819 */ /* 0x000fe40000011403 */
[----:B------:R-:W-:Y:S02]  /*00d0*/  ISETP.GE.AND P0, PT, R3, 0xe800, PT ;  /* 0x0000e8000300780c */ /* 0x000fe40003f06270 */
[----:B------:R-:W-:-:S04]  /*00e0*/  LEA.HI R9, R2, R3, RZ, 0x4 ;  /* 0x0000000302097211 */ /* 0x000fc800078f20ff */
[----:B------:R-:W-:-:S05]  /*00f0*/  SHF.R.S32.HI R5, RZ, 0x4, R9 ;  /* 0x00000004ff057819 */ /* 0x000fca0000011409 */
[----:B------:R-:W-:-:S05]  /*0100*/  IMAD.HI R0, R5, -0x72c234f7, R4 ;  /* 0x8d3dcb0905007827 */ /* 0x000fca00078e0204 */
[----:B------:R-:W-:-:S04]  /*0110*/  SHF.R.U32.HI R11, RZ, 0x1f, R0 ;  /* 0x0000001fff0b7819 */ /* 0x000fc80000011600 */
[----:B------:R-:W-:Y:S01]  /*0120*/  LEA.HI.SX32 R11, R0, R11, 0x17 ;  /* 0x0000000b000b7211 */ /* 0x000fe200078fbaff */
[----:B------:R-:W-:-:S04]  /*0130*/  IMAD.MOV.U32 R0, RZ, RZ, RZ ;  /* 0x000000ffff007224 */ /* 0x000fc800078e00ff */
[----:B------:R-:W-:-:S04]  /*0140*/  IMAD R15, R11, -0x3a0, R5 ;  /* 0xfffffc600b0f7824 */ /* 0x000fc800078e0205 */
[----:B--2---:R-:W-:-:S05]  /*0150*/  IMAD.WIDE R6, R15, 0x4, R6 ;  /* 0x000000040f067825 */ /* 0x004fca00078e0206 */
[----:B------:R-:W2:Y:S01]  /*0160*/  @!P0 LDG.E.EL R0, desc[UR4][R6.64] ;  /* 0x0000000406008981 */ /* 0x000ea2000c2e1900 */
[----:B------:R-:W-:-:S03]  /*0170*/  IMAD.MOV.U32 R2, RZ, RZ, RZ ;  /* 0x000000ffff027224 */ /* 0x000fc600078e00ff */
[----:B------:R1:W3:Y:S01]  /*0180*/  @!P0 LDG.E.EL R8, desc[UR4][R6.64] ;  /* 0x0000000406088981 */ /* 0x0002e2000c2e1900 */
[----:B------:R-:W-:-:S05]  /*0190*/  IMAD.HI R2, R3, -0x72c234f7, R2 ;  /* 0x8d3dcb0903027827 */ /* 0x000fca00078e0202 */
[----:B------:R-:W-:Y:S02]  /*01a0*/  SHF.R.U32.HI R5, RZ, 0x1f, R2 ;  /* 0x0000001fff057819 */ /* 0x000fe40000011602 */
[----:B------:R-:W-:Y:S02]  /*01b0*/  LOP3.LUT R9, R9, 0xfffffff0, RZ, 0xc0, !PT ;  /* 0xfffffff009097812 */ /* 0x000fe400078ec0ff */
[----:B------:R-:W-:Y:S02]  /*01c0*/  LEA.HI.SX32 R2, R2, R5, 0x13 ;  /* 0x0000000502027211 */ /* 0x000fe400078f9aff */
[----:B------:R-:W5:Y:S01]  /*01d0*/  LDC.64 R4, c[0x0][0x210] ;  /* 0x00008400ff047b82 */ /* 0x000f620000000a00 */
[----:B------:R-:W-:Y:S01]  /*01e0*/  IADD3 R9, R3, -R9, RZ ;  /* 0x8000000903097210 */ /* 0x000fe20007ffe0ff */
[----:B------:R-:W-:Y:S02]  /*01f0*/  IMAD.SHL.U32 R10, R15, 0x10, RZ ;  /* 0x000000100f0a7824 */ /* 0x000fe400078e00ff */
[----:B------:R-:W-:Y:S01]  /*0200*/  IMAD.SHL.U32 R11, R2, 0x200, RZ ;  /* 0x00000200020b7824 */ /* 0x000fe200078e00ff */
[----:B------:R-:W-:-:S04]  /*0210*/  SHF.R.S32.HI R12, RZ, 0x1f, R9 ;  /* 0x0000001fff0c7819 */ /* 0x000fc80000011409 */
[--C-:B------:R-:W-:Y:S02]  /*0220*/  IADD3 R9, P1, P2, R10, R9, R11.reuse ;  /* 0x000000090a097210 */ /* 0x100fe40007a3e00b */
[----:B------:R-:W-:Y:S02]  /*0230*/  SHF.R.S32.HI R11, RZ, 0x1f, R11 ;  /* 0x0000001fff0b7819 */ /* 0x000fe4000001140b */
[----:B------:R-:W-:Y:S01]  /*0240*/  SHF.R.S32.HI R10, RZ, 0x1f, R10 ;  /* 0x0000001fff0a7819 */ /* 0x000fe2000001140a */
[----:B-1----:R-:W-:-:S03]  /*0250*/  IMAD R7, R2, -0x3a00, R3 ;  /* 0xffffc60002077824 */ /* 0x002fc600078e0203 */
[----:B------:R-:W-:Y:S02]  /*0260*/  IADD3.X R6, R10, R12, R11, P1, P2 ;  /* 0x0000000c0a067210 */ /* 0x000fe40000fe440b */
[----:B------:R-:W1:Y:S01]  /*0270*/  LDC.64 R12, c[0x0][0x230] ;  /* 0x00008c00ff0c7b82 */ /* 0x000e620000000a00 */
[C---:B------:R-:W-:Y:S01]  /*0280*/  ISETP.GE.AND P2, PT, R15.reuse, 0x380, PT ;  /* 0x000003800f00780c */ /* 0x040fe20003f46270 */
[----:B------:R-:W-:Y:S01]  /*0290*/  IMAD R7, R2, 0x3800, R7 ;  /* 0x0000380002077824 */ /* 0x000fe200078e0207 */
[----:B------:R-:W-:-:S05]  /*02a0*/  ISETP.GT.AND P1, PT, R15, 0x37f, !P0 ;  /* 0x0000037f0f00780c */ /* 0x000fca0004724270 */
[----:B------:R-:W1:Y:S01]  /*02b0*/  LDC.64 R10, c[0x0][0x238] ;  /* 0x00008e00ff0a7b82 */ /* 0x000e620000000a00 */
[----:B------:R-:W-:Y:S02]  /*02c0*/  ISETP.LT.AND P4, PT, R3, 0xe800, !P2 ;  /* 0x0000e8000300780c */ /* 0x000fe40005781270 */
[----:B------:R-:W-:Y:S01]  /*02d0*/  LEA R18, P3, R9, UR6, 0x2 ;  /* 0x0000000609127c11 */ /* 0x000fe2000f8610ff */
[----:B-----5:R-:W-:Y:S01]  /*02e0*/  IMAD.WIDE R22, R7, 0x4, R4 ;  /* 0x0000000407167825 */ /* 0x020fe200078e0204 */
[----:B------:R-:W-:Y:S02]  /*02f0*/  CS2R R4, SRZ ;  /* 0x0000000000047805 */ /* 0x000fe4000001ff00 */
[----:B------:R-:W-:Y:S02]  /*0300*/  LEA.HI.X R19, R9, UR7, R6, 0x2, P3 ;  /* 0x0000000709137c11 */ /* 0x000fe400098f1406 */
[----:B------:R-:W-:Y:S01]  /*0310*/  CS2R R6, SRZ ;  /* 0x0000000000067805 */ /* 0x000fe2000001ff00 */
[----:B------:R-:W-:Y:S01]  /*0320*/  HFMA2.MMA R2, -RZ, RZ, 0, 0 ;  /* 0x00000000ff027435 */ /* 0x000fe200000001ff */
[----:B------:R-:W-:Y:S01]  /*0330*/  IMAD.MOV.U32 R9, RZ, RZ, RZ ;  /* 0x000000ffff097224 */ /* 0x000fe200078e00ff */
[----:B------:R-:W5:Y:S01]  /*0340*/  @P1 LDG.E.64 R4, desc[UR4][R18.64+-0xe000] ;  /* 0xff20000412041981 */ /* 0x000f62000c1e1b00 */
[----:B----4-:R-:W-:-:S03]  /*0350*/  IMAD.WIDE R16, R15, 0x4, R16 ;  /* 0x000000040f107825 */ /* 0x010fc600078e0210 */
[----:B------:R4:W5:Y:S01]  /*0360*/  @P4 LDG.E.64 R6, desc[UR4][R22.64] ;  /* 0x0000000416064981 */ /* 0x000962000c1e1b00 */
[----:B-1----:R-:W-:-:S03]  /*0370*/  IMAD.WIDE R12, R15, 0x4, R12 ;  /* 0x000000040f0c7825 */ /* 0x002fc600078e020c */
[----:B------:R-:W5:Y:S04]  /*0380*/  @!P0 LDG.E.EL R9, desc[UR4][R16.64] ;  /* 0x0000000410098981 */ /* 0x000f68000c2e1900 */
[----:B------:R1:W5:Y:S01]  /*0390*/  @!P0 LDG.E.EL R2, desc[UR4][R16.64] ;  /* 0x0000000410028981 */ /* 0x000362000c2e1900 */
[----:B0-----:R-:W-:Y:S01]  /*03a0*/  IMAD.WIDE R20, R15, 0x4, R10 ;  /* 0x000000040f147825 */ /* 0x001fe200078e020a */
[----:B------:R-:W-:Y:S02]  /*03b0*/  CS2R R14, SRZ ;  /* 0x00000000000e7805 */ /* 0x000fe4000001ff00 */
[----:B------:R-:W-:-:S04]  /*03c0*/  CS2R R10, SRZ ;  /* 0x00000000000a7805 */ /* 0x000fc8000001ff00 */
[----:B------:R-:W5:Y:S01]  /*03d0*/  @!P0 LDG.E.EL R14, desc[UR4][R12.64] ;  /* 0x000000040c0e8981 */ /* 0x000f62000c2e1900 */
[----:B----4-:R-:W-:Y:S01]  /*03e0*/  IMAD.MOV.U32 R22, RZ, RZ, 0x3e800000 ;  /* 0x3e800000ff167424 */ /* 0x010fe200078e00ff */
[----:B-1----:R-:W0:Y:S02]  /*03f0*/  LDC.64 R16, c[0x0][0x240] ;  /* 0x00009000ff107b82 */ /* 0x002e240000000a00 */
[----:B------:R1:W4:Y:S04]  /*0400*/  @!P0 LDG.E.EL R15, desc[UR4][R12.64] ;  /* 0x000000040c0f8981 */ /* 0x000328000c2e1900 */
[----:B------:R-:W4:Y:S04]  /*0410*/  @!P0 LDG.E.EL R11, desc[UR4][R20.64] ;  /* 0x00000004140b8981 */ /* 0x000f28000c2e1900 */
[----:B------:R-:W4:Y:S01]  /*0420*/  @!P0 LDG.E.EL R10, desc[UR4][R20.64] ;  /* 0x00000004140a8981 */ /* 0x000f22000c2e1900 */
[----:B-1----:R-:W1:Y:S01]  /*0430*/  LDC.64 R12, c[0x0][0x248] ;  /* 0x00009200ff0c7b82 */ /* 0x002e620000000a00 */
[----:B0-----:R-:W-:-:S04]  /*0440*/  IMAD.WIDE R16, R3, 0x4, R16 ;  /* 0x0000000403107825 */ /* 0x001fc800078e0210 */
[----:B-1----:R-:W-:-:S04]  /*0450*/  IMAD.WIDE R12, R3, 0x4, R12 ;  /* 0x00000004030c7825 */ /* 0x002fc800078e020c */
[----:B--2---:R-:W-:-:S04]  /*0460*/  FADD R0, R0, 9.9999997473787516356e-06 ;  /* 0x3727c5ac00007421 */ /* 0x004fc80000000000 */
[----:B------:R-:W0:Y:S01]  /*0470*/  MUFU.SQRT R18, R0 ;  /* 0x0000000000127308 */ /* 0x000e220000002000 */
[----:B---3--:R-:W-:-:S07]  /*0480*/  FADD R8, R8, 9.9999997473787516356e-06 ;  /* 0x3727c5ac08087421 */ /* 0x008fce0000000000 */
[----:B------:R-:W1:Y:S01]  /*0490*/  MUFU.SQRT R19, R8 ;  /* 0x0000000800137308 */ /* 0x000e620000002000 */
[C---:B0-----:R-:W-:Y:S02]  /*04a0*/  FSETP.GT.AND P6, PT, R18.reuse, 8.50705917302346158658e+37, PT ;  /* 0x7e8000001200780b */ /* 0x041fe40003fc4000 */
[----:B------:R-:W-:Y:S02]  /*04b0*/  FSETP.GEU.AND P3, PT, R18, 1.175494350822287508e-38, PT ;  /* 0x008000001200780b */ /* 0x000fe40003f6e000 */
[----:B------:R-:W-:Y:S02]  /*04c0*/  FSEL R23, R22, 1, P6 ;  /* 0x3f80000016177808 */ /* 0x000fe40003000000 */
[----:B-1----:R-:W-:-:S07]  /*04d0*/  FSETP.GT.AND P5, PT, R19, 8.50705917302346158658e+37, PT ;  /* 0x7e8000001300780b */ /* 0x002fce0003fa4000 */
[----:B------:R-:W-:Y:S01]  /*04e0*/  @P6 FMUL R18, R18, 0.25 ;  /* 0x3e80000012126820 */ /* 0x000fe20000400000 */
[----:B------:R-:W-:-:S03]  /*04f0*/  FSETP.GEU.AND P6, PT, R19, 1.175494350822287508e-38, PT ;  /* 0x008000001300780b */ /* 0x000fc60003fce000 */
[----:B------:R-:W-:Y:S02]  /*0500*/  @!P3 FMUL R18, R18, 16777216 ;  /* 0x4b8000001212b820 */ /* 0x000fe40000400000 */
[----:B------:R-:W-:-:S08]  /*0510*/  @P5 FMUL R19, R19, 0.25 ;  /* 0x3e80000013135820 */ /* 0x000fd00000400000 */
[----:B------:R-:W-:Y:S01]  /*0520*/  @!P6 FMUL R19, R19, 16777216 ;  /* 0x4b8000001313e820 */ /* 0x000fe20000400000 */
[----:B------:R-:W0:Y:S01]  /*0530*/  MUFU.RCP R18, R18 ;  /* 0x0000001200127308 */ /* 0x000e220000001000 */
[----:B------:R-:W-:-:S07]  /*0540*/  FSEL R0, R22, 1, P5 ;  /* 0x3f80000016007808 */ /* 0x000fce0002800000 */
[----:B------:R-:W1:Y:S01]  /*0550*/  MUFU.RCP R19, R19 ;  /* 0x0000001300137308 */ /* 0x000e620000001000 */
[----:B------:R-:W-:Y:S01]  /*0560*/  @!P3 FMUL R23, R23, 16777216 ;  /* 0x4b8000001717b820 */ /* 0x000fe20000400000 */
[----:B------:R-:W-:Y:S01]  /*0570*/  @!P6 FMUL R0, R0, 16777216 ;  /* 0x4b8000000000e820 */ /* 0x000fe20000400000 */
[----:B-----5:R-:W-:Y:S02]  /*0580*/  SEL R6, R6, RZ, P4 ;  /* 0x000000ff06067207 */ /* 0x020fe40002000000 */
[----:B------:R-:W-:Y:S02]  /*0590*/  SEL R7, R7, RZ, P4 ;  /* 0x000000ff07077207 */ /* 0x000fe40002000000 */
[----:B------:R-:W-:Y:S02]  /*05a0*/  @P2 SEL R6, R4, RZ, P1 ;  /* 0x000000ff04062207 */ /* 0x000fe40000800000 */
[----:B------:R-:W-:Y:S01]  /*05b0*/  @P2 SEL R7, R5, RZ, P1 ;  /* 0x000000ff05072207 */ /* 0x000fe20000800000 */
[----:B0-----:R-:W-:-:S02]  /*05c0*/  FMUL R18, R18, R23 ;  /* 0x0000001712127220 */ /* 0x001fc40000400000 */
[----:B------:R-:W-:Y:S01]  /*05d0*/  FADD R9, R6, -R9 ;  /* 0x8000000906097221 */ /* 0x000fe20000000000 */
[----:B-1----:R-:W-:Y:S01]  /*05e0*/  FMUL R19, R19, R0 ;  /* 0x0000000013137220 */ /* 0x002fe20000400000 */
[----:B------:R-:W-:Y:S02]  /*05f0*/  FADD R2, R7, -R2 ;  /* 0x8000000207027221 */ /* 0x000fe40000000000 */
[----:B------:R-:W-:Y:S02]  /*0600*/  FMUL R18, R9, R18 ;  /* 0x0000001209127220 */ /* 0x000fe40000400000 */
[----:B------:R-:W-:Y:S01]  /*0610*/  FMUL R19, R2, R19 ;  /* 0x0000001302137220 */ /* 0x000fe20000400000 */
[----:B------:R0:W-:Y:S01]  /*0620*/  @!P0 STG.E.64 desc[UR4][R16.64], R6 ;  /* 0x0000000610008986 */ /* 0x0001e2000c101b04 */
[----:B----4-:R-:W-:Y:S02]  /*0630*/  FFMA R11, R18, R14, R11 ;  /* 0x0000000e120b7223 */ /* 0x010fe4000000000b */
[----:B------:R-:W-:-:S03]  /*0640*/  FFMA R10, R19, R15, R10 ;  /* 0x0000000f130a7223 */ /* 0x000fc6000000000a */
[C---:B------:R-:W-:Y:S02]  /*0650*/  FSETP.GEU.AND P1, PT, R11.reuse, RZ, PT ;  /* 0x000000ff0b00720b */ /* 0x040fe40003f2e000 */
[C---:B------:R-:W-:Y:S02]  /*0660*/  FSETP.GEU.AND P2, PT, R10.reuse, RZ, PT ;  /* 0x000000ff0a00720b */ /* 0x040fe40003f4e000 */
[----:B------:R-:W-:Y:S02]  /*0670*/  FSEL R2, R11, RZ, P1 ;  /* 0x000000ff0b027208 */ /* 0x000fe40000800000 */
[----:B------:R-:W-:Y:S01]  /*0680*/  FSEL R3, R10, RZ, P2 ;  /* 0x000000ff0a037208 */ /* 0x000fe20001000000 */
[----:B0-----:R-:W-:Y:S08]  /*0690*/  @P0 EXIT ;  /* 0x000000000000094d */ /* 0x001ff00003800000 */
[----:B------:R-:W-:Y:S01]  /*06a0*/  STG.E.64 desc[UR4][R12.64], R2 ;  /* 0x000000020c007986 */ /* 0x000fe2000c101b04 */
[----:B------:R-:W-:Y:S05]  /*06b0*/  EXIT ;  /* 0x000000000000794d */ /* 0x000fea0003800000 */
.L_x_0:
[----:B------:R-:W-:-:S00]  /*06c0*/  BRA `(.L_x_0) ;  /* 0xfffffffc00fc7947 */ /* 0x000fc0000383ffff */
[----:B------:R-:W-:-:S00]  /*06d0*/  NOP ;  /* 0x0000000000007918 */ /* 0x000fc00000000000 */
        /* <DEDUP_REMOVED lines=10> */
.L_x_1:


//--------------------- .nv.global.init           --------------------------
	.section	.nv.global.init,"aw",@progbits
.nv.global.init:
	.type		_$_str,@object
	.size		_$_str,(_$_str_$_2 - _$_str)
_$_str:
        /*0000*/ 	.byte	0x5f, 0x5f, 0x43, 0x55, 0x44, 0x41, 0x5f, 0x46, 0x54, 0x5a, 0x00
	.type		_$_str_$_2,@object
	.size		_$_str_$_2,(.L_1 - _$_str_$_2)
_$_str_$_2:
        /*000b*/ 	.byte	0x5f, 0x5f, 0x43, 0x55, 0x44, 0x41, 0x5f, 0x50, 0x52, 0x45, 0x43, 0x5f, 0x53, 0x51, 0x52, 0x54
        /*001b*/ 	.byte	0x00
.L_1:


//--------------------- .nv.constant0.triton_poi_fused__native_batch_norm_legit_no_training_cat_relu_46 --------------------------
	.section	.nv.constant0.triton_poi_fused__native_batch_norm_legit_no_training_cat_relu_46,"a",@progbits
	.sectionflags	@""
	.align	4
.nv.constant0.triton_poi_fused__native_batch_norm_legit_no_training_cat_relu_46:
	.zero		596
